	.headerflags	@"EF_CUDA_TEXMODE_UNIFIED EF_CUDA_64BIT_ADDRESS EF_CUDA_ACCELERATORS EF_CUDA_SM90 EF_CUDA_VIRTUAL_SM(EF_CUDA_SM90)"
	.elftype	@"ET_EXEC"


//--------------------- .nv.info                  --------------------------
	.section	.nv.info,"",@"SHT_CUDA_INFO"
	.align	4


	//----- nvinfo : EIATTR_REGCOUNT
	.align		4
        /*0000*/ 	.byte	0x04, 0x2f
        /*0002*/ 	.short	(.L_1 - .L_0)
	.align		4
.L_0:
        /*0004*/ 	.word	index@(triton_poi_fused_convolution_44)
        /*0008*/ 	.word	0x00000017


	//----- nvinfo : EIATTR_MIN_STACK_SIZE
	.align		4
.L_1:
        /*000c*/ 	.byte	0x04, 0x12
        /*000e*/ 	.short	(.L_3 - .L_2)
	.align		4
.L_2:
        /*0010*/ 	.word	index@(triton_poi_fused_convolution_44)
        /*0014*/ 	.word	0x00000000


	//----- nvinfo : EIATTR_FRAME_SIZE
	.align		4
.L_3:
        /*0018*/ 	.byte	0x04, 0x11
        /*001a*/ 	.short	(.L_5 - .L_4)
	.align		4
.L_4:
        /*001c*/ 	.word	index@(triton_poi_fused_convolution_44)
        /*0020*/ 	.word	0x00000000


	//----- nvinfo : EIATTR_MIN_STACK_SIZE
	.align		4
.L_5:
        /*0024*/ 	.byte	0x04, 0x12
        /*0026*/ 	.short	(.L_7 - .L_6)
	.align		4
.L_6:
        /*0028*/ 	.word	index@(triton_poi_fused_convolution_44)
        /*002c*/ 	.word	0x00000000
.L_7:


//--------------------- .nv.info.triton_poi_fused_convolution_44 --------------------------
	.section	.nv.info.triton_poi_fused_convolution_44,"",@"SHT_CUDA_INFO"
	.sectionflags	@""
	.align	4


	//----- nvinfo : EIATTR_CUDA_API_VERSION
	.align		4
        /*0000*/ 	.byte	0x04, 0x37
        /*0002*/ 	.short	(.L_9 - .L_8)
.L_8:
        /*0004*/ 	.word	0x0000007c


	//----- nvinfo : EIATTR_KPARAM_INFO
	.align		4
.L_9:
        /*0008*/ 	.byte	0x04, 0x17
        /*000a*/ 	.short	(.L_11 - .L_10)
.L_10:
        /*000c*/ 	.word	0x00000000
        /*0010*/ 	.short	0x0004
        /*0012*/ 	.short	0x001c
        /*0014*/ 	.byte	0x00, 0xf0, 0x11, 0x00


	//----- nvinfo : EIATTR_KPARAM_INFO
	.align		4
.L_11:
        /*0018*/ 	.byte	0x04, 0x17
        /*001a*/ 	.short	(.L_13 - .L_12)
.L_12:
        /*001c*/ 	.word	0x00000000
        /*0020*/ 	.short	0x0003
        /*0022*/ 	.short	0x0018
        /*0024*/ 	.byte	0x00, 0xf0, 0x11, 0x00


	//----- nvinfo : EIATTR_KPARAM_INFO
	.align		4
.L_13:
        /*0028*/ 	.byte	0x04, 0x17
        /*002a*/ 	.short	(.L_15 - .L_14)
.L_14:
        /*002c*/ 	.word	0x00000000
        /*0030*/ 	.short	0x0002
        /*0032*/ 	.short	0x0010
        /*0034*/ 	.byte	0x00, 0xf4, 0x21, 0x00


	//----- nvinfo : EIATTR_KPARAM_INFO
	.align		4
.L_15:
        /*0038*/ 	.byte	0x04, 0x17
        /*003a*/ 	.short	(.L_17 - .L_16)
.L_16:
        /*003c*/ 	.word	0x00000000
        /*0040*/ 	.short	0x0001
        /*0042*/ 	.short	0x0008
        /*0044*/ 	.byte	0x00, 0xf4, 0x21, 0x00


	//----- nvinfo : EIATTR_KPARAM_INFO
	.align		4
.L_17:
        /*0048*/ 	.byte	0x04, 0x17
        /*004a*/ 	.short	(.L_19 - .L_18)
.L_18:
        /*004c*/ 	.word	0x00000000
        /*0050*/ 	.short	0x0000
        /*0052*/ 	.short	0x0000
        /*0054*/ 	.byte	0x00, 0xf4, 0x21, 0x00


	//----- nvinfo : EIATTR_SPARSE_MMA_MASK
	.align		4
.L_19:
        /*0058*/ 	.byte	0x03, 0x50
        /*005a*/ 	.short	0x0000


	//----- nvinfo : EIATTR_MAXREG_COUNT
	.align		4
        /*005c*/ 	.byte	0x03, 0x1b
        /*005e*/ 	.short	0x00ff


	//----- nvinfo : EIATTR_EXIT_INSTR_OFFSETS
	.align		4
        /*0060*/ 	.byte	0x04, 0x1c
        /*0062*/ 	.short	(.L_21 - .L_20)


	//   ....[0]....
.L_20:
        /*0064*/ 	.word	0x000002a0


	//   ....[1]....
        /*0068*/ 	.word	0x000002c0


	//----- nvinfo : EIATTR_REQNTID
	.align		4
.L_21:
        /*006c*/ 	.byte	0x04, 0x10
        /*006e*/ 	.short	(.L_23 - .L_22)
.L_22:
        /*0070*/ 	.word	0x00000080
        /*0074*/ 	.word	0x00000001
        /*0078*/ 	.word	0x00000001


	//----- nvinfo : EIATTR_CBANK_PARAM_SIZE
	.align		4
.L_23:
        /*007c*/ 	.byte	0x03, 0x19
        /*007e*/ 	.short	0x0020


	//----- nvinfo : EIATTR_PARAM_CBANK
	.align		4
        /*0080*/ 	.byte	0x04, 0x0a
        /*0082*/ 	.short	(.L_25 - .L_24)
	.align		4
.L_24:
        /*0084*/ 	.word	index@(.nv.constant0.triton_poi_fused_convolution_44)
        /*0088*/ 	.short	0x0210
        /*008a*/ 	.short	0x0020


	//----- nvinfo : EIATTR_SW_WAR
	.align		4
.L_25:
        /*008c*/ 	.byte	0x04, 0x36
        /*008e*/ 	.short	(.L_27 - .L_26)
.L_26:
        /*0090*/ 	.word	0x00000008
.L_27:


//--------------------- .nv.callgraph             --------------------------
	.section	.nv.callgraph,"",@"SHT_CUDA_CALLGRAPH"
	.align	4
	.sectionentsize	8
	.align		4
        /*0000*/ 	.word	0x00000000
	.align		4
        /*0004*/ 	.word	0xffffffff
	.align		4
        /*0008*/ 	.word	0x00000000
	.align		4
        /*000c*/ 	.word	0xfffffffe
	.align		4
        /*0010*/ 	.word	0x00000000
	.align		4
        /*0014*/ 	.word	0xfffffffd
	.align		4
        /*0018*/ 	.word	0x00000000
	.align		4
        /*001c*/ 	.word	0xfffffffc


//--------------------- .text.triton_poi_fused_convolution_44 --------------------------
	.section	.text.triton_poi_fused_convolution_44,"ax",@progbits
	.align	128
        .global         triton_poi_fused_convolution_44
        .type           triton_poi_fused_convolution_44,@function
        .size           triton_poi_fused_convolution_44,(.L_x_1 - triton_poi_fused_convolution_44)
        .other          triton_poi_fused_convolution_44,@"STO_CUDA_ENTRY STV_DEFAULT"
triton_poi_fused_convolution_44:
.text.triton_poi_fused_convolution_44:
[----:B------:R-:W0:Y:S02]  /*0000*/  LDC R1, c[0x0][0x28] ;  /* 0x00000a00ff017b82 */ /* 0x000e240000000800 */
[----:B------:R-:W1:Y:S01]  /*0010*/  S2R R0, SR_CTAID.Y ;  /* 0x0000000000007919 */ /* 0x000e620000002600 */
[----:B------:R-:W2:Y:S01]  /*0020*/  LDC.64 R4, c[0x0][0x218] ;  /* 0x00008600ff047b82 */ /* 0x000ea20000000a00 */
[----:B------:R-:W-:Y:S01]  /*0030*/  HFMA2.MMA R20, -RZ, RZ, 0, 0 ;  /* 0x00000000ff147435 */ /* 0x000fe200000001ff */
[----:B------:R-:W-:Y:S01]  /*0040*/  CS2R R18, SRZ ;  /* 0x0000000000127805 */ /* 0x000fe2000001ff00 */
[----:B------:R-:W3:Y:S01]  /*0050*/  S2R R6, SR_TID.X ;  /* 0x0000000000067919 */ /* 0x000ee20000002100 */
[----:B------:R-:W-:Y:S01]  /*0060*/  ULDC.64 UR4, c[0x0][0x208] ;  /* 0x0000820000047ab9 */ /* 0x000fe20000000a00 */
[----:B------:R-:W4:Y:S01]  /*0070*/  S2R R11, SR_CTAID.X ;  /* 0x00000000000b7919 */ /* 0x000f220000002500 */
[----:B-1----:R-:W-:Y:S02]  /*0080*/  SHF.R.S32.HI R3, RZ, 0x1f, R0 ;  /* 0x0000001fff037819 */ /* 0x002fe40000011400 */
[----:B------:R-:W-:Y:S02]  /*0090*/  ISETP.GE.AND P0, PT, R0, 0x10, PT ;  /* 0x000000100000780c */ /* 0x000fe40003f06270 */
[----:B------:R-:W-:-:S02]  /*00a0*/  LEA.HI R7, R3, R0, RZ, 0x2 ;  /* 0x0000000003077211 */ /* 0x000fc400078f10ff */
[----:B------:R-:W1:Y:S01]  /*00b0*/  LDC.64 R2, c[0x0][0x210] ;  /* 0x00008400ff027b82 */ /* 0x000e620000000a00 */
[----:B---3--:R-:W-:Y:S02]  /*00c0*/  SHF.L.U32 R6, R6, 0x2, RZ ;  /* 0x0000000206067819 */ /* 0x008fe400000006ff */
[C---:B------:R-:W-:Y:S01]  /*00d0*/  IMAD.SHL.U32 R8, R7.reuse, 0x1000, RZ ;  /* 0x0000100007087824 */ /* 0x040fe200078e00ff */
[----:B------:R-:W-:Y:S02]  /*00e0*/  LOP3.LUT R9, R7, 0xfffffffc, RZ, 0xc0, !PT ;  /* 0xfffffffc07097812 */ /* 0x000fe400078ec0ff */
[----:B------:R-:W-:Y:S02]  /*00f0*/  LOP3.LUT R6, R6, 0x1fc, RZ, 0xc0, !PT ;  /* 0x000001fc06067812 */ /* 0x000fe400078ec0ff */
[----:B------:R-:W-:Y:S02]  /*0100*/  IADD3 R7, -R9, R0, RZ ;  /* 0x0000000009077210 */ /* 0x000fe40007ffe1ff */
[----:B------:R-:W-:Y:S01]  /*0110*/  LOP3.LUT R8, R8, 0xffffc000, RZ, 0xc0, !PT ;  /* 0xffffc00008087812 */ /* 0x000fe200078ec0ff */
[----:B----4-:R-:W-:-:S02]  /*0120*/  IMAD R9, R11, 0x200, R6 ;  /* 0x000002000b097824 */ /* 0x010fc400078e0206 */
[----:B--2---:R-:W-:Y:S01]  /*0130*/  IMAD.WIDE R4, R7, 0x4, R4 ;  /* 0x0000000407047825 */ /* 0x004fe200078e0204 */
[----:B------:R-:W-:-:S04]  /*0140*/  IADD3 R8, R7, R8, RZ ;  /* 0x0000000807087210 */ /* 0x000fc80007ffe0ff */
[----:B------:R-:W2:Y:S01]  /*0150*/  @!P0 LDG.E.EL R20, desc[UR4][R4.64] ;  /* 0x0000000404148981 */ /* 0x000ea2000c2e1900 */
[----:B------:R-:W-:-:S04]  /*0160*/  IMAD R11, R9, 0x4, R8 ;  /* 0x00000004090b7824 */ /* 0x000fc800078e0208 */
[C---:B------:R-:W-:Y:S01]  /*0170*/  VIADD R17, R11.reuse, 0xc ;  /* 0x0000000c0b117836 */ /* 0x040fe20000000000 */
[----:B------:R-:W-:Y:S01]  /*0180*/  IADD3 R13, R11, 0x4, RZ ;  /* 0x000000040b0d7810 */ /* 0x000fe20007ffe0ff */
[----:B-1----:R-:W-:Y:S01]  /*0190*/  IMAD.WIDE R6, R11, 0x4, R2 ;  /* 0x000000040b067825 */ /* 0x002fe200078e0202 */
[----:B------:R-:W-:-:S03]  /*01a0*/  IADD3 R15, R11, 0x8, RZ ;  /* 0x000000080b0f7810 */ /* 0x000fc60007ffe0ff */
[----:B------:R-:W-:-:S04]  /*01b0*/  IMAD.WIDE R10, R13, 0x4, R2 ;  /* 0x000000040d0a7825 */ /* 0x000fc800078e0202 */
[--C-:B------:R-:W-:Y:S02]  /*01c0*/  IMAD.WIDE R12, R15, 0x4, R2.reuse ;  /* 0x000000040f0c7825 */ /* 0x100fe400078e0202 */
[----:B------:R-:W1:Y:S02]  /*01d0*/  LDC.64 R14, c[0x0][0x220] ;  /* 0x00008800ff0e7b82 */ /* 0x000e640000000a00 */
[----:B------:R-:W-:Y:S01]  /*01e0*/  IMAD.WIDE R2, R17, 0x4, R2 ;  /* 0x0000000411027825 */ /* 0x000fe200078e0202 */
[----:B------:R-:W-:Y:S01]  /*01f0*/  CS2R R16, SRZ ;  /* 0x0000000000107805 */ /* 0x000fe2000001ff00 */
[----:B------:R-:W2:Y:S04]  /*0200*/  @!P0 LDG.E.EL R18, desc[UR4][R12.64] ;  /* 0x000000040c128981 */ /* 0x000ea8000c2e1900 */
[----:B------:R-:W3:Y:S04]  /*0210*/  @!P0 LDG.E.EL R19, desc[UR4][R2.64] ;  /* 0x0000000402138981 */ /* 0x000ee8000c2e1900 */
[----:B------:R-:W4:Y:S04]  /*0220*/  @!P0 LDG.E.EL R16, desc[UR4][R6.64] ;  /* 0x0000000406108981 */ /* 0x000f28000c2e1900 */
[----:B------:R-:W5:Y:S01]  /*0230*/  @!P0 LDG.E.EL R17, desc[UR4][R10.64] ;  /* 0x000000040a118981 */ /* 0x000f62000c2e1900 */
[----:B------:R-:W-:-:S05]  /*0240*/  LEA R9, R0, R9, 0xc ;  /* 0x0000000900097211 */ /* 0x000fca00078e60ff */
[----:B-1----:R-:W-:-:S04]  /*0250*/  IMAD.WIDE R8, R9, 0x4, R14 ;  /* 0x0000000409087825 */ /* 0x002fc800078e020e */
[C---:B--2---:R-:W-:Y:S01]  /*0260*/  FADD R18, R20.reuse, R18 ;  /* 0x0000001214127221 */ /* 0x044fe20000000000 */
[C---:B---3--:R-:W-:Y:S01]  /*0270*/  FADD R19, R20.reuse, R19 ;  /* 0x0000001314137221 */ /* 0x048fe20000000000 */
[C---:B----4-:R-:W-:Y:S01]  /*0280*/  FADD R16, R20.reuse, R16 ;  /* 0x0000001014107221 */ /* 0x050fe20000000000 */
[----:B-----5:R-:W-:Y:S01]  /*0290*/  FADD R17, R20, R17 ;  /* 0x0000001114117221 */ /* 0x020fe20000000000 */
[----:B------:R-:W-:Y:S06]  /*02a0*/  @P0 EXIT ;  /* 0x000000000000094d */ /* 0x000fec0003800000 */
[----:B------:R-:W-:Y:S01]  /*02b0*/  STG.E.128 desc[UR4][R8.64], R16 ;  /* 0x0000001008007986 */ /* 0x000fe2000c101d04 */
[----:B------:R-:W-:Y:S05]  /*02c0*/  EXIT ;  /* 0x000000000000794d */ /* 0x000fea0003800000 */
.L_x_0:
[----:B------:R-:W-:-:S00]  /*02d0*/  BRA `(.L_x_0) ;  /* 0xfffffffc00fc7947 */ /* 0x000fc0000383ffff */
[----:B------:R-:W-:-:S00]  /*02e0*/  NOP ;  /* 0x0000000000007918 */ /* 0x000fc00000000000 */
        /* <DEDUP_REMOVED lines=9> */
.L_x_1:


//--------------------- .nv.constant0.triton_poi_fused_convolution_44 --------------------------
	.section	.nv.constant0.triton_poi_fused_convolution_44,"a",@progbits
	.sectionflags	@""
	.align	4
.nv.constant0.triton_poi_fused_convolution_44:
	.zero		560
